	.headerflags	@"EF_CUDA_TEXMODE_UNIFIED EF_CUDA_64BIT_ADDRESS EF_CUDA_ACCELERATORS EF_CUDA_SM90 EF_CUDA_VIRTUAL_SM(EF_CUDA_SM90)"
	.elftype	@"ET_EXEC"


//--------------------- .nv.info                  --------------------------
	.section	.nv.info,"",@"SHT_CUDA_INFO"
	.align	4


	//----- nvinfo : EIATTR_REGCOUNT
	.align		4
        /*0000*/ 	.byte	0x04, 0x2f
        /*0002*/ 	.short	(.L_3 - .L_2)
	.align		4
.L_2:
        /*0004*/ 	.word	index@(triton_per_fused__weight_norm_interface_14)
        /*0008*/ 	.word	0x00000015


	//----- nvinfo : EIATTR_MIN_STACK_SIZE
	.align		4
.L_3:
        /*000c*/ 	.byte	0x04, 0x12
        /*000e*/ 	.short	(.L_5 - .L_4)
	.align		4
.L_4:
        /*0010*/ 	.word	index@(triton_per_fused__weight_norm_interface_14)
        /*0014*/ 	.word	0x00000000


	//----- nvinfo : EIATTR_FRAME_SIZE
	.align		4
.L_5:
        /*0018*/ 	.byte	0x04, 0x11
        /*001a*/ 	.short	(.L_7 - .L_6)
	.align		4
.L_6:
        /*001c*/ 	.word	index@(triton_per_fused__weight_norm_interface_14)
        /*0020*/ 	.word	0x00000000


	//----- nvinfo : EIATTR_MIN_STACK_SIZE
	.align		4
.L_7:
        /*0024*/ 	.byte	0x04, 0x12
        /*0026*/ 	.short	(.L_9 - .L_8)
	.align		4
.L_8:
        /*0028*/ 	.word	index@(triton_per_fused__weight_norm_interface_14)
        /*002c*/ 	.word	0x00000000
.L_9:


//--------------------- .nv.info.triton_per_fused__weight_norm_interface_14 --------------------------
	.section	.nv.info.triton_per_fused__weight_norm_interface_14,"",@"SHT_CUDA_INFO"
	.sectionflags	@""
	.align	4


	//----- nvinfo : EIATTR_CUDA_API_VERSION
	.align		4
        /*0000*/ 	.byte	0x04, 0x37
        /*0002*/ 	.short	(.L_11 - .L_10)
.L_10:
        /*0004*/ 	.word	0x0000007c


	//----- nvinfo : EIATTR_KPARAM_INFO
	.align		4
.L_11:
        /*0008*/ 	.byte	0x04, 0x17
        /*000a*/ 	.short	(.L_13 - .L_12)
.L_12:
        /*000c*/ 	.word	0x00000000
        /*0010*/ 	.short	0x0005
        /*0012*/ 	.short	0x0024
        /*0014*/ 	.byte	0x00, 0xf0, 0x11, 0x00


	//----- nvinfo : EIATTR_KPARAM_INFO
	.align		4
.L_13:
        /*0018*/ 	.byte	0x04, 0x17
        /*001a*/ 	.short	(.L_15 - .L_14)
.L_14:
        /*001c*/ 	.word	0x00000000
        /*0020*/ 	.short	0x0004
        /*0022*/ 	.short	0x0020
        /*0024*/ 	.byte	0x00, 0xf0, 0x11, 0x00


	//----- nvinfo : EIATTR_KPARAM_INFO
	.align		4
.L_15:
        /*0028*/ 	.byte	0x04, 0x17
        /*002a*/ 	.short	(.L_17 - .L_16)
.L_16:
        /*002c*/ 	.word	0x00000000
        /*0030*/ 	.short	0x0003
        /*0032*/ 	.short	0x0018
        /*0034*/ 	.byte	0x00, 0xf4, 0x21, 0x00


	//----- nvinfo : EIATTR_KPARAM_INFO
	.align		4
.L_17:
        /*0038*/ 	.byte	0x04, 0x17
        /*003a*/ 	.short	(.L_19 - .L_18)
.L_18:
        /*003c*/ 	.word	0x00000000
        /*0040*/ 	.short	0x0002
        /*0042*/ 	.short	0x0010
        /*0044*/ 	.byte	0x00, 0xf4, 0x21, 0x00


	//----- nvinfo : EIATTR_KPARAM_INFO
	.align		4
.L_19:
        /*0048*/ 	.byte	0x04, 0x17
        /*004a*/ 	.short	(.L_21 - .L_20)
.L_20:
        /*004c*/ 	.word	0x00000000
        /*0050*/ 	.short	0x0001
        /*0052*/ 	.short	0x0008
        /*0054*/ 	.byte	0x00, 0xf4, 0x21, 0x00


	//----- nvinfo : EIATTR_KPARAM_INFO
	.align		4
.L_21:
        /*0058*/ 	.byte	0x04, 0x17
        /*005a*/ 	.short	(.L_23 - .L_22)
.L_22:
        /*005c*/ 	.word	0x00000000
        /*0060*/ 	.short	0x0000
        /*0062*/ 	.short	0x0000
        /*0064*/ 	.byte	0x00, 0xf4, 0x21, 0x00


	//----- nvinfo : EIATTR_SPARSE_MMA_MASK
	.align		4
.L_23:
        /*0068*/ 	.byte	0x03, 0x50
        /*006a*/ 	.short	0x0000


	//----- nvinfo : EIATTR_MAXREG_COUNT
	.align		4
        /*006c*/ 	.byte	0x03, 0x1b
        /*006e*/ 	.short	0x00ff


	//----- nvinfo : EIATTR_COOP_GROUP_MASK_REGIDS
	.align		4
        /*0070*/ 	.byte	0x04, 0x29
        /*0072*/ 	.short	(.L_25 - .L_24)


	//   ....[0]....
.L_24:
        /*0074*/ 	.word	0xffffffff


	//   ....[1]....
        /*0078*/ 	.word	0xffffffff


	//   ....[2]....
        /*007c*/ 	.word	0xffffffff


	//   ....[3]....
        /*0080*/ 	.word	0xffffffff


	//   ....[4]....
        /*0084*/ 	.word	0xffffffff


	//   ....[5]....
        /*0088*/ 	.word	0xffffffff


	//----- nvinfo : EIATTR_COOP_GROUP_INSTR_OFFSETS
	.align		4
.L_25:
        /*008c*/ 	.byte	0x04, 0x28
        /*008e*/ 	.short	(.L_27 - .L_26)


	//   ....[0]....
.L_26:
        /*0090*/ 	.word	0x00000200


	//   ....[1]....
        /*0094*/ 	.word	0x00000240


	//   ....[2]....
        /*0098*/ 	.word	0x00000260


	//   ....[3]....
        /*009c*/ 	.word	0x00000290


	//   ....[4]....
        /*00a0*/ 	.word	0x000002b0


	//   ....[5]....
        /*00a4*/ 	.word	0x00000330


	//----- nvinfo : EIATTR_EXIT_INSTR_OFFSETS
	.align		4
.L_27:
        /*00a8*/ 	.byte	0x04, 0x1c
        /*00aa*/ 	.short	(.L_29 - .L_28)


	//   ....[0]....
.L_28:
        /*00ac*/ 	.word	0x000004d0


	//   ....[1]....
        /*00b0*/ 	.word	0x000004f0


	//----- nvinfo : EIATTR_REQNTID
	.align		4
.L_29:
        /*00b4*/ 	.byte	0x04, 0x10
        /*00b6*/ 	.short	(.L_31 - .L_30)
.L_30:
        /*00b8*/ 	.word	0x00000040
        /*00bc*/ 	.word	0x00000001
        /*00c0*/ 	.word	0x00000001


	//----- nvinfo : EIATTR_CBANK_PARAM_SIZE
	.align		4
.L_31:
        /*00c4*/ 	.byte	0x03, 0x19
        /*00c6*/ 	.short	0x0028


	//----- nvinfo : EIATTR_PARAM_CBANK
	.align		4
        /*00c8*/ 	.byte	0x04, 0x0a
        /*00ca*/ 	.short	(.L_33 - .L_32)
	.align		4
.L_32:
        /*00cc*/ 	.word	index@(.nv.constant0.triton_per_fused__weight_norm_interface_14)
        /*00d0*/ 	.short	0x0210
        /*00d2*/ 	.short	0x0028


	//----- nvinfo : EIATTR_SW_WAR
	.align		4
.L_33:
        /*00d4*/ 	.byte	0x04, 0x36
        /*00d6*/ 	.short	(.L_35 - .L_34)
.L_34:
        /*00d8*/ 	.word	0x00000008
.L_35:


//--------------------- .nv.callgraph             --------------------------
	.section	.nv.callgraph,"",@"SHT_CUDA_CALLGRAPH"
	.align	4
	.sectionentsize	8
	.align		4
        /*0000*/ 	.word	0x00000000
	.align		4
        /*0004*/ 	.word	0xffffffff
	.align		4
        /*0008*/ 	.word	0x00000000
	.align		4
        /*000c*/ 	.word	0xfffffffe
	.align		4
        /*0010*/ 	.word	0x00000000
	.align		4
        /*0014*/ 	.word	0xfffffffd
	.align		4
        /*0018*/ 	.word	0x00000000
	.align		4
        /*001c*/ 	.word	0xfffffffc


//--------------------- .nv.constant4             --------------------------
	.section	.nv.constant4,"a",@progbits
	.align	8
	.align		8
.nv.constant4:
        /*0000*/ 	.dword	_$_str
	.align		8
        /*0008*/ 	.dword	_$_str_$_2


//--------------------- .text.triton_per_fused__weight_norm_interface_14 --------------------------
	.section	.text.triton_per_fused__weight_norm_interface_14,"ax",@progbits
	.sectionflags	@"SHF_BARRIERS=1"
	.align	128
        .global         triton_per_fused__weight_norm_interface_14
        .type           triton_per_fused__weight_norm_interface_14,@function
        .size           triton_per_fused__weight_norm_interface_14,(.L_x_1 - triton_per_fused__weight_norm_interface_14)
        .other          triton_per_fused__weight_norm_interface_14,@"STO_CUDA_ENTRY STV_DEFAULT"
triton_per_fused__weight_norm_interface_14:
.text.triton_per_fused__weight_norm_interface_14:
[----:B------:R-:W0:Y:S02]  /*0000*/  LDC R1, c[0x0][0x28] ;  /* 0x00000a00ff017b82 */ /* 0x000e240000000800 */
[----:B------:R-:W1:Y:S01]  /*0010*/  S2R R14, SR_TID.X ;  /* 0x00000000000e7919 */ /* 0x000e620000002100 */
[----:B------:R-:W2:Y:S01]  /*0020*/  LDC.64 R12, c[0x0][0x218] ;  /* 0x00008600ff0c7b82 */ /* 0x000ea20000000a00 */
[----:B------:R-:W-:Y:S02]  /*0030*/  CS2R R4, SRZ ;  /* 0x0000000000047805 */ /* 0x000fe4000001ff00 */
[----:B------:R-:W-:Y:S01]  /*0040*/  CS2R R6, SRZ ;  /* 0x0000000000067805 */ /* 0x000fe2000001ff00 */
[----:B------:R-:W3:Y:S01]  /*0050*/  S2R R9, SR_CTAID.X ;  /* 0x0000000000097919 */ /* 0x000ee20000002500 */
[----:B------:R-:W-:-:S03]  /*0060*/  ULDC.64 UR6, c[0x0][0x208] ;  /* 0x0000820000067ab9 */ /* 0x000fc60000000a00 */
[----:B------:R-:W4:Y:S01]  /*0070*/  LDC.64 R2, c[0x0][0x220] ;  /* 0x00008800ff027b82 */ /* 0x000f220000000a00 */
[----:B-1----:R-:W-:Y:S02]  /*0080*/  SHF.L.U32 R8, R14, 0x2, RZ ;  /* 0x000000020e087819 */ /* 0x002fe400000006ff */
[----:B---3--:R-:W-:Y:S02]  /*0090*/  ISETP.GE.AND P0, PT, R9, 0x80, PT ;  /* 0x000000800900780c */ /* 0x008fe40003f06270 */
[----:B------:R-:W-:-:S04]  /*00a0*/  LOP3.LUT R0, R8, 0xfc, RZ, 0xc0, !PT ;  /* 0x000000fc08007812 */ /* 0x000fc800078ec0ff */
[----:B------:R-:W-:Y:S01]  /*00b0*/  ISETP.LT.U32.AND P1, PT, R0, 0xa0, !P0 ;  /* 0x000000a00000780c */ /* 0x000fe20004721070 */
[----:B------:R-:W-:-:S04]  /*00c0*/  IMAD R0, R9, 0xa0, R0 ;  /* 0x000000a009007824 */ /* 0x000fc800078e0200 */
[----:B--2---:R-:W-:-:S08]  /*00d0*/  IMAD.WIDE R12, R0, 0x4, R12 ;  /* 0x00000004000c7825 */ /* 0x004fd000078e020c */
[----:B------:R-:W2:Y:S01]  /*00e0*/  @P1 LDG.E.128 R4, desc[UR6][R12.64] ;  /* 0x000000060c041981 */ /* 0x000ea2000c1e1d00 */
[----:B----4-:R-:W-:Y:S01]  /*00f0*/  IMAD.WIDE R2, R9, 0x4, R2 ;  /* 0x0000000409027825 */ /* 0x010fe200078e0202 */
[----:B------:R-:W1:Y:S01]  /*0100*/  S2UR UR5, SR_CgaCtaId ;  /* 0x00000000000579c3 */ /* 0x000e620000008800 */
[----:B------:R-:W-:Y:S01]  /*0110*/  UMOV UR4, 0x400 ;  /* 0x0000040000047882 */ /* 0x000fe20000000000 */
[----:B------:R-:W-:Y:S01]  /*0120*/  ISETP.GE.AND P2, PT, R14, 0x2, PT ;  /* 0x000000020e00780c */ /* 0x000fe20003f46270 */
[----:B-1----:R-:W-:Y:S01]  /*0130*/  UPRMT UR4, UR5, 0x654, UR4 ;  /* 0x0000065405047896 */ /* 0x002fe20008000004 */
[----:B--2---:R-:W-:Y:S02]  /*0140*/  SEL R5, R5, RZ, P1 ;  /* 0x000000ff05057207 */ /* 0x004fe40000800000 */
[----:B------:R-:W-:Y:S02]  /*0150*/  SEL R4, R4, RZ, P1 ;  /* 0x000000ff04047207 */ /* 0x000fe40000800000 */
[----:B------:R-:W-:Y:S01]  /*0160*/  SEL R6, R6, RZ, P1 ;  /* 0x000000ff06067207 */ /* 0x000fe20000800000 */
[----:B------:R-:W-:Y:S01]  /*0170*/  FMUL R11, R5, R5 ;  /* 0x00000005050b7220 */ /* 0x000fe20000400000 */
[----:B------:R-:W-:-:S03]  /*0180*/  SEL R7, R7, RZ, P1 ;  /* 0x000000ff07077207 */ /* 0x000fc60000800000 */
[----:B------:R-:W-:-:S04]  /*0190*/  FFMA R11, R4, R4, R11 ;  /* 0x00000004040b7223 */ /* 0x000fc8000000000b */
[----:B------:R-:W-:Y:S01]  /*01a0*/  FFMA R16, R6, R6, R11 ;  /* 0x0000000606107223 */ /* 0x000fe2000000000b */
[----:B------:R-:W-:-:S03]  /*01b0*/  HFMA2.MMA R11, -RZ, RZ, 0, 0 ;  /* 0x00000000ff0b7435 */ /* 0x000fc600000001ff */
[----:B------:R-:W-:-:S05]  /*01c0*/  FFMA R16, R7, R7, R16 ;  /* 0x0000000707107223 */ /* 0x000fca0000000010 */
[----:B------:R-:W-:Y:S02]  /*01d0*/  FSEL R16, R16, RZ, P1 ;  /* 0x000000ff10107208 */ /* 0x000fe40000800000 */
[----:B------:R1:W2:Y:S01]  /*01e0*/  @!P0 LDG.E.EL R11, desc[UR6][R2.64] ;  /* 0x00000006020b8981 */ /* 0x0002a2000c2e1900 */
[----:B------:R-:W-:-:S03]  /*01f0*/  LOP3.LUT P0, RZ, R14, 0x1f, RZ, 0xc0, !PT ;  /* 0x0000001f0eff7812 */ /* 0x000fc6000780c0ff */
[----:B------:R-:W3:Y:S01]  /*0200*/  SHFL.BFLY PT, R13, R16, 0x10, 0x1f ;  /* 0x0e001f00100d7f89 */ /* 0x000ee200000e0000 */
[----:B-1----:R-:W-:-:S04]  /*0210*/  SHF.R.U32.HI R2, RZ, 0x3, R14 ;  /* 0x00000003ff027819 */ /* 0x002fc8000001160e */
[----:B------:R-:W-:Y:S01]  /*0220*/  LOP3.LUT R2, R2, 0x4, RZ, 0xc0, !PT ;  /* 0x0000000402027812 */ /* 0x000fe200078ec0ff */
[----:B---3--:R-:W-:-:S05]  /*0230*/  FADD R13, R16, R13 ;  /* 0x0000000d100d7221 */ /* 0x008fca0000000000 */
[----:B------:R-:W1:Y:S02]  /*0240*/  SHFL.BFLY PT, R12, R13, 0x8, 0x1f ;  /* 0x0d001f000d0c7f89 */ /* 0x000e6400000e0000 */
[----:B-1----:R-:W-:-:S05]  /*0250*/  FADD R12, R13, R12 ;  /* 0x0000000c0d0c7221 */ /* 0x002fca0000000000 */
[----:B------:R-:W1:Y:S02]  /*0260*/  SHFL.BFLY PT, R15, R12, 0x4, 0x1f ;  /* 0x0c801f000c0f7f89 */ /* 0x000e6400000e0000 */
[----:B-1----:R-:W-:Y:S01]  /*0270*/  FADD R15, R12, R15 ;  /* 0x0000000f0c0f7221 */ /* 0x002fe20000000000 */
[----:B------:R-:W-:-:S04]  /*0280*/  LOP3.LUT R12, R14, 0x1, RZ, 0xc0, !PT ;  /* 0x000000010e0c7812 */ /* 0x000fc800078ec0ff */
[----:B------:R-:W1:Y:S02]  /*0290*/  SHFL.BFLY PT, R18, R15, 0x2, 0x1f ;  /* 0x0c401f000f127f89 */ /* 0x000e6400000e0000 */
[----:B-1----:R-:W-:-:S05]  /*02a0*/  FADD R18, R15, R18 ;  /* 0x000000120f127221 */ /* 0x002fca0000000000 */
[----:B------:R-:W1:Y:S02]  /*02b0*/  SHFL.BFLY PT, R17, R18, 0x1, 0x1f ;  /* 0x0c201f0012117f89 */ /* 0x000e6400000e0000 */
[----:B-1----:R-:W-:-:S05]  /*02c0*/  FADD R17, R18, R17 ;  /* 0x0000001112117221 */ /* 0x002fca0000000000 */
[----:B------:R-:W-:Y:S01]  /*02d0*/  @!P0 STS [R2+UR4], R17 ;  /* 0x0000001102008988 */ /* 0x000fe20008000804 */
[----:B------:R-:W-:Y:S01]  /*02e0*/  BAR.SYNC.DEFER_BLOCKING 0x0 ;  /* 0x0000000000007b1d */ /* 0x000fe20000010000 */
[----:B------:R-:W-:-:S04]  /*02f0*/  ISETP.NE.U32.AND P0, PT, R12, 0x1, PT ;  /* 0x000000010c00780c */ /* 0x000fc80003f05070 */
[----:B------:R-:W-:-:S03]  /*0300*/  ISETP.LT.AND P0, PT, R14, 0x2, P0 ;  /* 0x000000020e00780c */ /* 0x000fc60000701270 */
[----:B------:R-:W1:Y:S01]  /*0310*/  LDC.64 R12, c[0x0][0x210] ;  /* 0x00008400ff0c7b82 */ /* 0x000e620000000a00 */
[----:B------:R-:W3:Y:S04]  /*0320*/  @!P2 LDS R10, [R8+UR4] ;  /* 0x00000004080aa984 */ /* 0x000ee80008000800 */
[----:B---3--:R-:W3:Y:S02]  /*0330*/  SHFL.BFLY PT, R3, R10, 0x1, 0x1f ;  /* 0x0c201f000a037f89 */ /* 0x008ee400000e0000 */
[----:B---3--:R-:W-:-:S05]  /*0340*/  FADD R15, R10, R3 ;  /* 0x000000030a0f7221 */ /* 0x008fca0000000000 */
[----:B------:R1:W-:Y:S01]  /*0350*/  @P0 STS [R8+UR4], R15 ;  /* 0x0000000f08000988 */ /* 0x0003e20008000804 */
[----:B------:R-:W-:Y:S01]  /*0360*/  BAR.SYNC.DEFER_BLOCKING 0x0 ;  /* 0x0000000000007b1d */ /* 0x000fe20000010000 */
[----:B------:R-:W-:-:S04]  /*0370*/  LOP3.LUT P0, RZ, R14, 0x3f, RZ, 0xc0, !PT ;  /* 0x0000003f0eff7812 */ /* 0x000fc8000780c0ff */
[C---:B------:R-:W-:Y:S01]  /*0380*/  ISETP.LT.AND P0, PT, R9.reuse, 0x80, !P0 ;  /* 0x000000800900780c */ /* 0x040fe20004701270 */
[----:B-1----:R-:W-:Y:S01]  /*0390*/  IMAD.WIDE R8, R9, 0x4, R12 ;  /* 0x0000000409087825 */ /* 0x002fe200078e020c */
[----:B------:R-:W1:Y:S02]  /*03a0*/  LDS R16, [UR4] ;  /* 0x00000004ff107984 */ /* 0x000e640008000800 */
[----:B-1----:R-:W1:Y:S01]  /*03b0*/  MUFU.SQRT R17, R16 ;  /* 0x0000001000117308 */ /* 0x002e620000002000 */
[----:B------:R-:W-:Y:S01]  /*03c0*/  BAR.SYNC.DEFER_BLOCKING 0x0 ;  /* 0x0000000000007b1d */ /* 0x000fe20000010000 */
[C---:B-1----:R-:W-:Y:S01]  /*03d0*/  FSETP.GEU.AND P3, PT, R17.reuse, 1.175494350822287508e-38, PT ;  /* 0x008000001100780b */ /* 0x042fe20003f6e000 */
[C---:B------:R-:W-:Y:S01]  /*03e0*/  FMUL R2, R17.reuse, 0.25 ;  /* 0x3e80000011027820 */ /* 0x040fe20000400000 */
[----:B------:R-:W-:-:S04]  /*03f0*/  FSETP.GT.AND P2, PT, R17, 8.50705917302346158658e+37, PT ;  /* 0x7e8000001100780b */ /* 0x000fc80003f44000 */
[----:B------:R-:W-:Y:S02]  /*0400*/  FSEL R10, R2, R17, P2 ;  /* 0x00000011020a7208 */ /* 0x000fe40001000000 */
[----:B------:R-:W1:Y:S01]  /*0410*/  LDC.64 R2, c[0x0][0x228] ;  /* 0x00008a00ff027b82 */ /* 0x000e620000000a00 */
[----:B------:R3:W-:Y:S04]  /*0420*/  @P0 STG.E desc[UR6][R8.64], R17 ;  /* 0x0000001108000986 */ /* 0x0007e8000c101906 */
[----:B------:R-:W-:Y:S02]  /*0430*/  @!P3 FMUL R10, R10, 16777216 ;  /* 0x4b8000000a0ab820 */ /* 0x000fe40000400000 */
[----:B--2---:R-:W-:-:S04]  /*0440*/  @P2 FMUL R11, R11, 0.25 ;  /* 0x3e8000000b0b2820 */ /* 0x004fc80000400000 */
[----:B------:R-:W2:Y:S01]  /*0450*/  MUFU.RCP R10, R10 ;  /* 0x0000000a000a7308 */ /* 0x000ea20000001000 */
[----:B------:R-:W-:Y:S01]  /*0460*/  @!P3 FMUL R11, R11, 16777216 ;  /* 0x4b8000000b0bb820 */ /* 0x000fe20000400000 */
[----:B-1----:R-:W-:-:S04]  /*0470*/  IMAD.WIDE R2, R0, 0x4, R2 ;  /* 0x0000000400027825 */ /* 0x002fc800078e0202 */
[----:B--2---:R-:W-:-:S04]  /*0480*/  FMUL R11, R10, R11 ;  /* 0x0000000b0a0b7220 */ /* 0x004fc80000400000 */
[-C--:B------:R-:W-:Y:S01]  /*0490*/  FMUL R4, R4, R11.reuse ;  /* 0x0000000b04047220 */ /* 0x080fe20000400000 */
[-C--:B------:R-:W-:Y:S01]  /*04a0*/  FMUL R5, R5, R11.reuse ;  /* 0x0000000b05057220 */ /* 0x080fe20000400000 */
[-C--:B------:R-:W-:Y:S01]  /*04b0*/  FMUL R6, R6, R11.reuse ;  /* 0x0000000b06067220 */ /* 0x080fe20000400000 */
[----:B------:R-:W-:Y:S01]  /*04c0*/  FMUL R7, R7, R11 ;  /* 0x0000000b07077220 */ /* 0x000fe20000400000 */
[----:B---3--:R-:W-:Y:S06]  /*04d0*/  @!P1 EXIT ;  /* 0x000000000000994d */ /* 0x008fec0003800000 */
[----:B------:R-:W-:Y:S01]  /*04e0*/  STG.E.128 desc[UR6][R2.64], R4 ;  /* 0x0000000402007986 */ /* 0x000fe2000c101d06 */
[----:B------:R-:W-:Y:S05]  /*04f0*/  EXIT ;  /* 0x000000000000794d */ /* 0x000fea0003800000 */
.L_x_0:
[----:B------:R-:W-:-:S00]  /*0500*/  BRA `(.L_x_0) ;  /* 0xfffffffc00fc7947 */ /* 0x000fc0000383ffff */
[----:B------:R-:W-:-:S00]  /*0510*/  NOP ;  /* 0x0000000000007918 */ /* 0x000fc00000000000 */
        /* <DEDUP_REMOVED lines=14> */
.L_x_1:


//--------------------- .nv.global.init           --------------------------
	.section	.nv.global.init,"aw",@progbits
.nv.global.init:
	.type		_$_str,@object
	.size		_$_str,(_$_str_$_2 - _$_str)
_$_str:
        /*0000*/ 	.byte	0x5f, 0x5f, 0x43, 0x55, 0x44, 0x41, 0x5f, 0x46, 0x54, 0x5a, 0x00
	.type		_$_str_$_2,@object
	.size		_$_str_$_2,(.L_1 - _$_str_$_2)
_$_str_$_2:
        /*000b*/ 	.byte	0x5f, 0x5f, 0x43, 0x55, 0x44, 0x41, 0x5f, 0x50, 0x52, 0x45, 0x43, 0x5f, 0x53, 0x51, 0x52, 0x54
        /*001b*/ 	.byte	0x00
.L_1:


//--------------------- .nv.shared.triton_per_fused__weight_norm_interface_14 --------------------------
	.section	.nv.shared.triton_per_fused__weight_norm_interface_14,"aw",@nobits
	.sectionflags	@""
	.align	16
	.zero		1024


//--------------------- .nv.constant0.triton_per_fused__weight_norm_interface_14 --------------------------
	.section	.nv.constant0.triton_per_fused__weight_norm_interface_14,"a",@progbits
	.sectionflags	@""
	.align	4
.nv.constant0.triton_per_fused__weight_norm_interface_14:
	.zero		568
